//
// Generated by NVIDIA NVVM Compiler
//
// Compiler Build ID: CL-36424714
// Cuda compilation tools, release 13.0, V13.0.88
// Based on NVVM 20.0.0
//

.version 9.0
.target sm_100
.address_size 64

	// .globl	_Z7mat_mulPfS_S_iiii

.visible .entry _Z7mat_mulPfS_S_iiii(
	.param .u64 .ptr .align 1 _Z7mat_mulPfS_S_iiii_param_0,
	.param .u64 .ptr .align 1 _Z7mat_mulPfS_S_iiii_param_1,
	.param .u64 .ptr .align 1 _Z7mat_mulPfS_S_iiii_param_2,
	.param .u32 _Z7mat_mulPfS_S_iiii_param_3,
	.param .u32 _Z7mat_mulPfS_S_iiii_param_4,
	.param .u32 _Z7mat_mulPfS_S_iiii_param_5,
	.param .u32 _Z7mat_mulPfS_S_iiii_param_6
)
{
	.reg .pred 	%p<13>;
	.reg .b32 	%r<46>;
	.reg .b32 	%f<68>;
	.reg .b64 	%rd<40>;

	ld.param.u64 	%rd5, [_Z7mat_mulPfS_S_iiii_param_0];
	ld.param.u64 	%rd6, [_Z7mat_mulPfS_S_iiii_param_1];
	ld.param.u64 	%rd4, [_Z7mat_mulPfS_S_iiii_param_2];
	ld.param.u32 	%r22, [_Z7mat_mulPfS_S_iiii_param_3];
	ld.param.u32 	%r20, [_Z7mat_mulPfS_S_iiii_param_4];
	ld.param.u32 	%r23, [_Z7mat_mulPfS_S_iiii_param_6];
	cvta.to.global.u64 	%rd1, %rd6;
	cvta.to.global.u64 	%rd2, %rd5;
	mov.u32 	%r24, %ctaid.x;
	mov.u32 	%r25, %ntid.x;
	mov.u32 	%r26, %tid.x;
	mad.lo.s32 	%r1, %r24, %r25, %r26;
	mov.u32 	%r27, %ctaid.y;
	mov.u32 	%r28, %ntid.y;
	mov.u32 	%r29, %tid.y;
	mad.lo.s32 	%r30, %r27, %r28, %r29;
	setp.ge.s32 	%p1, %r1, %r22;
	setp.ge.s32 	%p2, %r30, %r23;
	or.pred  	%p3, %p1, %p2;
	@%p3 bra 	$L__BB0_14;
	setp.lt.s32 	%p4, %r20, 1;
	mov.f32 	%f67, 0f00000000;
	@%p4 bra 	$L__BB0_13;
	mul.lo.s32 	%r3, %r20, %r1;
	and.b32  	%r4, %r20, 7;
	setp.lt.u32 	%p5, %r20, 8;
	mov.f32 	%f67, 0f00000000;
	mov.b32 	%r44, 0;
	@%p5 bra 	$L__BB0_5;
	and.b32  	%r44, %r20, 2147483640;
	neg.s32 	%r42, %r44;
	shl.b32 	%r7, %r23, 3;
	add.s64 	%rd3, %rd2, 16;
	mov.f32 	%f67, 0f00000000;
	mul.wide.s32 	%rd11, %r23, 4;
	mov.u32 	%r40, %r3;
	mov.u32 	%r41, %r30;
$L__BB0_4:
	.pragma "nounroll";
	mul.wide.s32 	%rd7, %r40, 4;
	add.s64 	%rd8, %rd3, %rd7;
	ld.global.f32 	%f17, [%rd8+-16];
	mul.wide.s32 	%rd9, %r41, 4;
	add.s64 	%rd10, %rd1, %rd9;
	ld.global.f32 	%f18, [%rd10];
	fma.rn.f32 	%f19, %f17, %f18, %f67;
	ld.global.f32 	%f20, [%rd8+-12];
	add.s64 	%rd12, %rd10, %rd11;
	ld.global.f32 	%f21, [%rd12];
	fma.rn.f32 	%f22, %f20, %f21, %f19;
	ld.global.f32 	%f23, [%rd8+-8];
	add.s64 	%rd13, %rd12, %rd11;
	ld.global.f32 	%f24, [%rd13];
	fma.rn.f32 	%f25, %f23, %f24, %f22;
	ld.global.f32 	%f26, [%rd8+-4];
	add.s64 	%rd14, %rd13, %rd11;
	ld.global.f32 	%f27, [%rd14];
	fma.rn.f32 	%f28, %f26, %f27, %f25;
	ld.global.f32 	%f29, [%rd8];
	add.s64 	%rd15, %rd14, %rd11;
	ld.global.f32 	%f30, [%rd15];
	fma.rn.f32 	%f31, %f29, %f30, %f28;
	ld.global.f32 	%f32, [%rd8+4];
	add.s64 	%rd16, %rd15, %rd11;
	ld.global.f32 	%f33, [%rd16];
	fma.rn.f32 	%f34, %f32, %f33, %f31;
	ld.global.f32 	%f35, [%rd8+8];
	add.s64 	%rd17, %rd16, %rd11;
	ld.global.f32 	%f36, [%rd17];
	fma.rn.f32 	%f37, %f35, %f36, %f34;
	ld.global.f32 	%f38, [%rd8+12];
	add.s64 	%rd18, %rd17, %rd11;
	ld.global.f32 	%f39, [%rd18];
	fma.rn.f32 	%f67, %f38, %f39, %f37;
	add.s32 	%r42, %r42, 8;
	add.s32 	%r41, %r41, %r7;
	add.s32 	%r40, %r40, 8;
	setp.ne.s32 	%p6, %r42, 0;
	@%p6 bra 	$L__BB0_4;
$L__BB0_5:
	setp.eq.s32 	%p7, %r4, 0;
	@%p7 bra 	$L__BB0_13;
	and.b32  	%r15, %r20, 3;
	setp.lt.u32 	%p8, %r4, 4;
	@%p8 bra 	$L__BB0_8;
	add.s32 	%r32, %r44, %r3;
	mul.wide.s32 	%rd19, %r32, 4;
	add.s64 	%rd20, %rd2, %rd19;
	ld.global.f32 	%f41, [%rd20];
	mad.lo.s32 	%r33, %r44, %r23, %r30;
	mul.wide.s32 	%rd21, %r33, 4;
	add.s64 	%rd22, %rd1, %rd21;
	ld.global.f32 	%f42, [%rd22];
	fma.rn.f32 	%f43, %f41, %f42, %f67;
	ld.global.f32 	%f44, [%rd20+4];
	mul.wide.s32 	%rd23, %r23, 4;
	add.s64 	%rd24, %rd22, %rd23;
	ld.global.f32 	%f45, [%rd24];
	fma.rn.f32 	%f46, %f44, %f45, %f43;
	ld.global.f32 	%f47, [%rd20+8];
	add.s64 	%rd25, %rd24, %rd23;
	ld.global.f32 	%f48, [%rd25];
	fma.rn.f32 	%f49, %f47, %f48, %f46;
	ld.global.f32 	%f50, [%rd20+12];
	add.s64 	%rd26, %rd25, %rd23;
	ld.global.f32 	%f51, [%rd26];
	fma.rn.f32 	%f67, %f50, %f51, %f49;
	add.s32 	%r44, %r44, 4;
$L__BB0_8:
	setp.eq.s32 	%p9, %r15, 0;
	@%p9 bra 	$L__BB0_13;
	setp.eq.s32 	%p10, %r15, 1;
	@%p10 bra 	$L__BB0_11;
	add.s32 	%r34, %r44, %r3;
	mul.wide.s32 	%rd27, %r34, 4;
	add.s64 	%rd28, %rd2, %rd27;
	ld.global.f32 	%f53, [%rd28];
	mad.lo.s32 	%r35, %r44, %r23, %r30;
	mul.wide.s32 	%rd29, %r35, 4;
	add.s64 	%rd30, %rd1, %rd29;
	ld.global.f32 	%f54, [%rd30];
	fma.rn.f32 	%f55, %f53, %f54, %f67;
	ld.global.f32 	%f56, [%rd28+4];
	mul.wide.s32 	%rd31, %r23, 4;
	add.s64 	%rd32, %rd30, %rd31;
	ld.global.f32 	%f57, [%rd32];
	fma.rn.f32 	%f67, %f56, %f57, %f55;
	add.s32 	%r44, %r44, 2;
$L__BB0_11:
	and.b32  	%r36, %r20, 1;
	setp.eq.b32 	%p11, %r36, 1;
	not.pred 	%p12, %p11;
	@%p12 bra 	$L__BB0_13;
	add.s32 	%r37, %r44, %r3;
	mul.wide.s32 	%rd33, %r37, 4;
	add.s64 	%rd34, %rd2, %rd33;
	ld.global.f32 	%f58, [%rd34];
	mad.lo.s32 	%r38, %r44, %r23, %r30;
	mul.wide.s32 	%rd35, %r38, 4;
	add.s64 	%rd36, %rd1, %rd35;
	ld.global.f32 	%f59, [%rd36];
	fma.rn.f32 	%f67, %f58, %f59, %f67;
$L__BB0_13:
	mad.lo.s32 	%r39, %r23, %r1, %r30;
	cvta.to.global.u64 	%rd37, %rd4;
	mul.wide.s32 	%rd38, %r39, 4;
	add.s64 	%rd39, %rd37, %rd38;
	st.global.f32 	[%rd39], %f67;
$L__BB0_14:
	ret;

}


// ===== COMPILED SASS (sm_100) =====

	.target	sm_100

	.elftype	@"ET_EXEC"


//--------------------- .note.nv.tkinfo           --------------------------
	.section	.note.nv.tkinfo,"",@"SHT_NOTE"
	.sectionflags	@"SHF_NOTE_NV_TKINFO"
	.tkinfo
        /*0018*/ 	.word	0x00000002
        /*0030*/ 	.string	""
        /*0030*/ 	.string	"ptxas"
        /*0030*/ 	.string	"Cuda compilation tools, release 13.0, V13.0.88"
        /*0030*/ 	.string	"Build cuda_13.0.r13.0/compiler.36424714_0"
        /*0030*/ 	.string	"-arch sm_100 -m 64 "



//--------------------- .note.nv.cuinfo           --------------------------
	.section	.note.nv.cuinfo,"",@"SHT_NOTE"
	.sectionflags	@"SHF_NOTE_NV_CUINFO"
        /*0018*/ 	.short	0x0002
        /*001a*/ 	.short	0x0064
        /*001c*/ 	.short	0x0082
	.zero		2


//--------------------- .nv.info                  --------------------------
	.section	.nv.info,"",@"SHT_CUDA_INFO"
	.align	4


	//----- nvinfo : EIATTR_REGCOUNT
	.align		4
        /*0000*/ 	.byte	0x04, 0x2f
        /*0002*/ 	.short	(.L_1 - .L_0)
	.align		4
.L_0:
        /*0004*/ 	.word	index@(_Z7mat_mulPfS_S_iiii)
        /*0008*/ 	.word	0x00000020


	//----- nvinfo : EIATTR_FRAME_SIZE
	.align		4
.L_1:
        /*000c*/ 	.byte	0x04, 0x11
        /*000e*/ 	.short	(.L_3 - .L_2)
	.align		4
.L_2:
        /*0010*/ 	.word	index@(_Z7mat_mulPfS_S_iiii)
        /*0014*/ 	.word	0x00000000


	//----- nvinfo : EIATTR_MIN_STACK_SIZE
	.align		4
.L_3:
        /*0018*/ 	.byte	0x04, 0x12
        /*001a*/ 	.short	(.L_5 - .L_4)
	.align		4
.L_4:
        /*001c*/ 	.word	index@(_Z7mat_mulPfS_S_iiii)
        /*0020*/ 	.word	0x00000000
.L_5:


//--------------------- .nv.compat                --------------------------
	.section	.nv.compat,"",@"SHT_CUDA_COMPAT_INFO"
	.align	4
        /*0000*/ 	.byte	0x02, 0x09, 0x00, 0x00, 0x02, 0x02, 0x01, 0x00, 0x02, 0x05, 0x05, 0x00, 0x03, 0x07, 0x01, 0x01
        /*0010*/ 	.byte	0x02, 0x03, 0x00, 0x00, 0x02, 0x06, 0x01, 0x00, 0x04, 0x0b, 0x08, 0x00, 0x09, 0x00, 0x00, 0x00
        /*0020*/ 	.byte	0x00, 0x00, 0x00, 0x00


//--------------------- .nv.info._Z7mat_mulPfS_S_iiii --------------------------
	.section	.nv.info._Z7mat_mulPfS_S_iiii,"",@"SHT_CUDA_INFO"
	.sectionflags	@""
	.align	4


	//----- nvinfo : EIATTR_CUDA_API_VERSION
	.align		4
        /*0000*/ 	.byte	0x04, 0x37
        /*0002*/ 	.short	(.L_7 - .L_6)
.L_6:
        /*0004*/ 	.word	0x00000082


	//----- nvinfo : EIATTR_KPARAM_INFO
	.align		4
.L_7:
        /*0008*/ 	.byte	0x04, 0x17
        /*000a*/ 	.short	(.L_9 - .L_8)
.L_8:
        /*000c*/ 	.word	0x00000000
        /*0010*/ 	.short	0x0006
        /*0012*/ 	.short	0x0024
        /*0014*/ 	.byte	0x00, 0xf0, 0x11, 0x00


	//----- nvinfo : EIATTR_KPARAM_INFO
	.align		4
.L_9:
        /*0018*/ 	.byte	0x04, 0x17
        /*001a*/ 	.short	(.L_11 - .L_10)
.L_10:
        /*001c*/ 	.word	0x00000000
        /*0020*/ 	.short	0x0005
        /*0022*/ 	.short	0x0020
        /*0024*/ 	.byte	0x00, 0xf0, 0x11, 0x00


	//----- nvinfo : EIATTR_KPARAM_INFO
	.align		4
.L_11:
        /*0028*/ 	.byte	0x04, 0x17
        /*002a*/ 	.short	(.L_13 - .L_12)
.L_12:
        /*002c*/ 	.word	0x00000000
        /*0030*/ 	.short	0x0004
        /*0032*/ 	.short	0x001c
        /*0034*/ 	.byte	0x00, 0xf0, 0x11, 0x00


	//----- nvinfo : EIATTR_KPARAM_INFO
	.align		4
.L_13:
        /*0038*/ 	.byte	0x04, 0x17
        /*003a*/ 	.short	(.L_15 - .L_14)
.L_14:
        /*003c*/ 	.word	0x00000000
        /*0040*/ 	.short	0x0003
        /*0042*/ 	.short	0x0018
        /*0044*/ 	.byte	0x00, 0xf0, 0x11, 0x00


	//----- nvinfo : EIATTR_KPARAM_INFO
	.align		4
.L_15:
        /*0048*/ 	.byte	0x04, 0x17
        /*004a*/ 	.short	(.L_17 - .L_16)
.L_16:
        /*004c*/ 	.word	0x00000000
        /*0050*/ 	.short	0x0002
        /*0052*/ 	.short	0x0010
        /*0054*/ 	.byte	0x00, 0xf5, 0x21, 0x00


	//----- nvinfo : EIATTR_KPARAM_INFO
	.align		4
.L_17:
        /*0058*/ 	.byte	0x04, 0x17
        /*005a*/ 	.short	(.L_19 - .L_18)
.L_18:
        /*005c*/ 	.word	0x00000000
        /*0060*/ 	.short	0x0001
        /*0062*/ 	.short	0x0008
        /*0064*/ 	.byte	0x00, 0xf5, 0x21, 0x00


	//----- nvinfo : EIATTR_KPARAM_INFO
	.align		4
.L_19:
        /*0068*/ 	.byte	0x04, 0x17
        /*006a*/ 	.short	(.L_21 - .L_20)
.L_20:
        /*006c*/ 	.word	0x00000000
        /*0070*/ 	.short	0x0000
        /*0072*/ 	.short	0x0000
        /*0074*/ 	.byte	0x00, 0xf5, 0x21, 0x00


	//----- nvinfo : EIATTR_SPARSE_MMA_MASK
	.align		4
.L_21:
        /*0078*/ 	.byte	0x03, 0x50
        /*007a*/ 	.short	0x0000


	//----- nvinfo : EIATTR_MAXREG_COUNT
	.align		4
        /*007c*/ 	.byte	0x03, 0x1b
        /*007e*/ 	.short	0x00ff


	//----- nvinfo : EIATTR_MERCURY_ISA_VERSION
	.align		4
        /*0080*/ 	.byte	0x03, 0x5f
        /*0082*/ 	.short	0x0101


	//----- nvinfo : EIATTR_VRC_CTA_INIT_COUNT
	.align		4
        /*0084*/ 	.byte	0x02, 0x4a
	.zero		1
	.zero		1


	//----- nvinfo : EIATTR_EXIT_INSTR_OFFSETS
	.align		4
        /*0088*/ 	.byte	0x04, 0x1c
        /*008a*/ 	.short	(.L_23 - .L_22)


	//   ....[0]....
.L_22:
        /*008c*/ 	.word	0x000000d0


	//   ....[1]....
        /*0090*/ 	.word	0x00000850


	//----- nvinfo : EIATTR_CBANK_PARAM_SIZE
	.align		4
.L_23:
        /*0094*/ 	.byte	0x03, 0x19
        /*0096*/ 	.short	0x0028


	//----- nvinfo : EIATTR_PARAM_CBANK
	.align		4
        /*0098*/ 	.byte	0x04, 0x0a
        /*009a*/ 	.short	(.L_25 - .L_24)
	.align		4
.L_24:
        /*009c*/ 	.word	index@(.nv.constant0._Z7mat_mulPfS_S_iiii)
        /*00a0*/ 	.short	0x0380
        /*00a2*/ 	.short	0x0028


	//----- nvinfo : EIATTR_SW_WAR
	.align		4
.L_25:
        /*00a4*/ 	.byte	0x04, 0x36
        /*00a6*/ 	.short	(.L_27 - .L_26)
.L_26:
        /*00a8*/ 	.word	0x00000008
.L_27:


//--------------------- .nv.callgraph             --------------------------
	.section	.nv.callgraph,"",@"SHT_CUDA_CALLGRAPH"
	.align	4
	.sectionentsize	8
	.align		4
        /*0000*/ 	.word	0x00000000
	.align		4
        /*0004*/ 	.word	0xffffffff
	.align		4
        /*0008*/ 	.word	0x00000000
	.align		4
        /*000c*/ 	.word	0xfffffffe
	.align		4
        /*0010*/ 	.word	0x00000000
	.align		4
        /*0014*/ 	.word	0xfffffffd
	.align		4
        /*0018*/ 	.word	0x00000000
	.align		4
        /*001c*/ 	.word	0xfffffffc


//--------------------- .text._Z7mat_mulPfS_S_iiii --------------------------
	.section	.text._Z7mat_mulPfS_S_iiii,"ax",@progbits
	.align	128
        .global         _Z7mat_mulPfS_S_iiii
        .type           _Z7mat_mulPfS_S_iiii,@function
        .size           _Z7mat_mulPfS_S_iiii,(.L_x_5 - _Z7mat_mulPfS_S_iiii)
        .other          _Z7mat_mulPfS_S_iiii,@"STO_CUDA_ENTRY STV_DEFAULT"
_Z7mat_mulPfS_S_iiii:
.text._Z7mat_mulPfS_S_iiii:
[----:B------:R-:W-:Y:S01]  /*0000*/  LDC R1, c[0x0][0x37c] ;  /* 0x0000df00ff017b82 */ /* 0x000fe20000000800 */
[----:B------:R-:W0:Y:S07]  /*0010*/  S2R R5, SR_TID.Y ;  /* 0x0000000000057919 */ /* 0x000e2e0000002200 */
[----:B------:R-:W1:Y:S01]  /*0020*/  LDC R14, c[0x0][0x360] ;  /* 0x0000d800ff0e7b82 */ /* 0x000e620000000800 */
[----:B------:R-:W2:Y:S01]  /*0030*/  LDCU UR6, c[0x0][0x398] ;  /* 0x00007300ff0677ac */ /* 0x000ea20008000800 */
[----:B------:R-:W1:Y:S06]  /*0040*/  S2R R3, SR_TID.X ;  /* 0x0000000000037919 */ /* 0x000e6c0000002100 */
[----:B------:R-:W0:Y:S08]  /*0050*/  S2UR UR5, SR_CTAID.Y ;  /* 0x00000000000579c3 */ /* 0x000e300000002600 */
[----:B------:R-:W0:Y:S08]  /*0060*/  LDC R0, c[0x0][0x364] ;  /* 0x0000d900ff007b82 */ /* 0x000e300000000800 */
[----:B------:R-:W1:Y:S08]  /*0070*/  S2UR UR4, SR_CTAID.X ;  /* 0x00000000000479c3 */ /* 0x000e700000002500 */
[----:B------:R-:W3:Y:S01]  /*0080*/  LDC R15, c[0x0][0x3a4] ;  /* 0x0000e900ff0f7b82 */ /* 0x000ee20000000800 */
[----:B0-----:R-:W-:-:S02]  /*0090*/  IMAD R0, R0, UR5, R5 ;  /* 0x0000000500007c24 */ /* 0x001fc4000f8e0205 */
[----:B-1----:R-:W-:-:S03]  /*00a0*/  IMAD R14, R14, UR4, R3 ;  /* 0x000000040e0e7c24 */ /* 0x002fc6000f8e0203 */
[----:B---3--:R-:W-:-:S04]  /*00b0*/  ISETP.GE.AND P0, PT, R0, R15, PT ;  /* 0x0000000f0000720c */ /* 0x008fc80003f06270 */
[----:B--2---:R-:W-:-:S13]  /*00c0*/  ISETP.GE.OR P0, PT, R14, UR6, P0 ;  /* 0x000000060e007c0c */ /* 0x004fda0008706670 */
[----:B------:R-:W-:Y:S05]  /*00d0*/  @P0 EXIT ;  /* 0x000000000000094d */ /* 0x000fea0003800000 */
[----:B------:R-:W0:Y:S01]  /*00e0*/  LDC R17, c[0x0][0x39c] ;  /* 0x0000e700ff117b82 */ /* 0x000e220000000800 */
[----:B------:R-:W1:Y:S01]  /*00f0*/  LDCU.64 UR6, c[0x0][0x358] ;  /* 0x00006b00ff0677ac */ /* 0x000e620008000a00 */
[----:B------:R-:W-:Y:S01]  /*0100*/  HFMA2 R26, -RZ, RZ, 0, 0 ;  /* 0x00000000ff1a7431 */ /* 0x000fe200000001ff */
[----:B0-----:R-:W-:-:S13]  /*0110*/  ISETP.GE.AND P0, PT, R17, 0x1, PT ;  /* 0x000000011100780c */ /* 0x001fda0003f06270 */
[----:B-1----:R-:W-:Y:S05]  /*0120*/  @!P0 BRA `(.L_x_0) ;  /* 0x0000000400b88947 */ /* 0x002fea0003800000 */
[C---:B------:R-:W-:Y:S01]  /*0130*/  ISETP.GE.U32.AND P1, PT, R17.reuse, 0x8, PT ;  /* 0x000000081100780c */ /* 0x040fe20003f26070 */
[----:B------:R-:W-:Y:S01]  /*0140*/  IMAD R18, R14, R17, RZ ;  /* 0x000000110e127224 */ /* 0x000fe200078e02ff */
[----:B------:R-:W-:Y:S02]  /*0150*/  LOP3.LUT R25, R17, 0x7, RZ, 0xc0, !PT ;  /* 0x0000000711197812 */ /* 0x000fe400078ec0ff */
[----:B------:R-:W-:Y:S02]  /*0160*/  MOV R26, RZ ;  /* 0x000000ff001a7202 */ /* 0x000fe40000000f00 */
[----:B------:R-:W-:Y:S02]  /*0170*/  ISETP.NE.AND P0, PT, R25, RZ, PT ;  /* 0x000000ff1900720c */ /* 0x000fe40003f05270 */
[----:B------:R-:W-:-:S05]  /*0180*/  MOV R19, RZ ;  /* 0x000000ff00137202 */ /* 0x000fca0000000f00 */
[----:B------:R-:W-:Y:S06]  /*0190*/  @!P1 BRA `(.L_x_1) ;  /* 0x0000000000c49947 */ /* 0x000fec0003800000 */
[----:B------:R-:W0:Y:S01]  /*01a0*/  LDCU.64 UR4, c[0x0][0x380] ;  /* 0x00007000ff0477ac */ /* 0x000e220008000a00 */
[----:B------:R-:W-:Y:S02]  /*01b0*/  LOP3.LUT R19, R17, 0x7ffffff8, RZ, 0xc0, !PT ;  /* 0x7ffffff811137812 */ /* 0x000fe400078ec0ff */
[----:B------:R-:W-:Y:S02]  /*01c0*/  MOV R26, RZ ;  /* 0x000000ff001a7202 */ /* 0x000fe40000000f00 */
[----:B------:R-:W-:Y:S02]  /*01d0*/  MOV R16, R18 ;  /* 0x0000001200107202 */ /* 0x000fe40000000f00 */
[----:B------:R-:W-:Y:S02]  /*01e0*/  MOV R22, R0 ;  /* 0x0000000000167202 */ /* 0x000fe40000000f00 */
[----:B------:R-:W-:Y:S01]  /*01f0*/  IADD3 R20, PT, PT, -R19, RZ, RZ ;  /* 0x000000ff13147210 */ /* 0x000fe20007ffe1ff */
[----:B0-----:R-:W-:-:S04]  /*0200*/  UIADD3 UR4, UP0, UPT, UR4, 0x10, URZ ;  /* 0x0000001004047890 */ /* 0x001fc8000ff1e0ff */
[----:B------:R-:W-:-:S12]  /*0210*/  UIADD3.X UR5, UPT, UPT, URZ, UR5, URZ, UP0, !UPT ;  /* 0x00000005ff057290 */ /* 0x000fd800087fe4ff */
.L_x_2:
[----:B------:R-:W0:Y:S01]  /*0220*/  LDC.64 R12, c[0x0][0x388] ;  /* 0x0000e200ff0c7b82 */ /* 0x000e220000000a00 */
[----:B------:R-:W-:Y:S02]  /*0230*/  MOV R2, UR4 ;  /* 0x0000000400027c02 */ /* 0x000fe40008000f00 */
[----:B------:R-:W-:-:S03]  /*0240*/  MOV R3, UR5 ;  /* 0x0000000500037c02 */ /* 0x000fc60008000f00 */
[----:B------:R-:W-:-:S05]  /*0250*/  IMAD.WIDE R2, R16, 0x4, R2 ;  /* 0x0000000410027825 */ /* 0x000fca00078e0202 */
[----:B------:R-:W2:Y:S04]  /*0260*/  LDG.E R21, desc[UR6][R2.64+-0x10] ;  /* 0xfffff00602157981 */ /* 0x000ea8000c1e1900 */
[----:B------:R-:W3:Y:S04]  /*0270*/  LDG.E R23, desc[UR6][R2.64+-0xc] ;  /* 0xfffff40602177981 */ /* 0x000ee8000c1e1900 */
[----:B------:R-:W4:Y:S01]  /*0280*/  LDG.E R29, desc[UR6][R2.64+-0x8] ;  /* 0xfffff806021d7981 */ /* 0x000f22000c1e1900 */
[----:B0-----:R-:W-:-:S05]  /*0290*/  IMAD.WIDE R12, R22, 0x4, R12 ;  /* 0x00000004160c7825 */ /* 0x001fca00078e020c */
[----:B------:R0:W2:Y:S01]  /*02a0*/  LDG.E R24, desc[UR6][R12.64] ;  /* 0x000000060c187981 */ /* 0x0000a2000c1e1900 */
[----:B------:R-:W-:-:S04]  /*02b0*/  IMAD.WIDE R10, R15, 0x4, R12 ;  /* 0x000000040f0a7825 */ /* 0x000fc800078e020c */
[C---:B------:R-:W-:Y:S02]  /*02c0*/  IMAD.WIDE R4, R15.reuse, 0x4, R10 ;  /* 0x000000040f047825 */ /* 0x040fe400078e020a */
[----:B------:R-:W3:Y:S02]  /*02d0*/  LDG.E R10, desc[UR6][R10.64] ;  /* 0x000000060a0a7981 */ /* 0x000ee4000c1e1900 */
[C---:B------:R-:W-:Y:S02]  /*02e0*/  IMAD.WIDE R6, R15.reuse, 0x4, R4 ;  /* 0x000000040f067825 */ /* 0x040fe400078e0204 */
[----:B------:R1:W4:Y:S02]  /*02f0*/  LDG.E R28, desc[UR6][R4.64] ;  /* 0x00000006041c7981 */ /* 0x000324000c1e1900 */
[C---:B------:R-:W-:Y:S02]  /*0300*/  IMAD.WIDE R8, R15.reuse, 0x4, R6 ;  /* 0x000000040f087825 */ /* 0x040fe400078e0206 */
[----:B------:R-:W5:Y:S02]  /*0310*/  LDG.E R6, desc[UR6][R6.64] ;  /* 0x0000000606067981 */ /* 0x000f64000c1e1900 */
[----:B0-----:R-:W-:-:S05]  /*0320*/  IMAD.WIDE R12, R15, 0x4, R8 ;  /* 0x000000040f0c7825 */ /* 0x001fca00078e0208 */
[----:B------:R-:W5:Y:S04]  /*0330*/  LDG.E R11, desc[UR6][R12.64] ;  /* 0x000000060c0b7981 */ /* 0x000f68000c1e1900 */
[----:B------:R-:W5:Y:S04]  /*0340*/  LDG.E R7, desc[UR6][R8.64] ;  /* 0x0000000608077981 */ /* 0x000f68000c1e1900 */
[----:B------:R-:W5:Y:S04]  /*0350*/  LDG.E R9, desc[UR6][R2.64+-0x4] ;  /* 0xfffffc0602097981 */ /* 0x000f68000c1e1900 */
[----:B------:R-:W5:Y:S01]  /*0360*/  LDG.E R8, desc[UR6][R2.64+0x8] ;  /* 0x0000080602087981 */ /* 0x000f62000c1e1900 */
[----:B--2---:R-:W-:Y:S01]  /*0370*/  FFMA R24, R21, R24, R26 ;  /* 0x0000001815187223 */ /* 0x004fe2000000001a */
[----:B------:R-:W-:-:S02]  /*0380*/  IMAD.WIDE R26, R15, 0x4, R12 ;  /* 0x000000040f1a7825 */ /* 0x000fc400078e020c */
[----:B------:R-:W2:Y:S04]  /*0390*/  LDG.E R21, desc[UR6][R2.64] ;  /* 0x0000000602157981 */ /* 0x000ea8000c1e1900 */
[----:B------:R-:W2:Y:S01]  /*03a0*/  LDG.E R12, desc[UR6][R2.64+0x4] ;  /* 0x00000406020c7981 */ /* 0x000ea2000c1e1900 */
[----:B-1----:R-:W-:-:S03]  /*03b0*/  IMAD.WIDE R4, R15, 0x4, R26 ;  /* 0x000000040f047825 */ /* 0x002fc600078e021a */
[----:B------:R-:W2:Y:S04]  /*03c0*/  LDG.E R13, desc[UR6][R2.64+0xc] ;  /* 0x00000c06020d7981 */ /* 0x000ea8000c1e1900 */
[----:B------:R-:W2:Y:S04]  /*03d0*/  LDG.E R4, desc[UR6][R4.64] ;  /* 0x0000000604047981 */ /* 0x000ea8000c1e1900 */
[----:B------:R-:W2:Y:S01]  /*03e0*/  LDG.E R3, desc[UR6][R26.64] ;  /* 0x000000061a037981 */ /* 0x000ea2000c1e1900 */
[----:B---3--:R-:W-:Y:S01]  /*03f0*/  FFMA R10, R23, R10, R24 ;  /* 0x0000000a170a7223 */ /* 0x008fe20000000018 */
[----:B------:R-:W-:-:S03]  /*0400*/  IADD3 R20, PT, PT, R20, 0x8, RZ ;  /* 0x0000000814147810 */ /* 0x000fc60007ffe0ff */
[----:B----4-:R-:W-:Y:S01]  /*0410*/  FFMA R10, R29, R28, R10 ;  /* 0x0000001c1d0a7223 */ /* 0x010fe2000000000a */
[----:B------:R-:W-:Y:S02]  /*0420*/  ISETP.NE.AND P1, PT, R20, RZ, PT ;  /* 0x000000ff1400720c */ /* 0x000fe40003f25270 */
[----:B------:R-:W-:Y:S01]  /*0430*/  LEA R22, R15, R22, 0x3 ;  /* 0x000000160f167211 */ /* 0x000fe200078e18ff */
[----:B-----5:R-:W-:Y:S01]  /*0440*/  FFMA R6, R9, R6, R10 ;  /* 0x0000000609067223 */ /* 0x020fe2000000000a */
[----:B------:R-:W-:-:S03]  /*0450*/  IADD3 R16, PT, PT, R16, 0x8, RZ ;  /* 0x0000000810107810 */ /* 0x000fc60007ffe0ff */
[----:B--2---:R-:W-:-:S04]  /*0460*/  FFMA R7, R21, R7, R6 ;  /* 0x0000000715077223 */ /* 0x004fc80000000006 */
[----:B------:R-:W-:-:S04]  /*0470*/  FFMA R7, R12, R11, R7 ;  /* 0x0000000b0c077223 */ /* 0x000fc80000000007 */
[----:B------:R-:W-:-:S04]  /*0480*/  FFMA R8, R8, R3, R7 ;  /* 0x0000000308087223 */ /* 0x000fc80000000007 */
[----:B------:R-:W-:Y:S01]  /*0490*/  FFMA R26, R13, R4, R8 ;  /* 0x000000040d1a7223 */ /* 0x000fe20000000008 */
[----:B------:R-:W-:Y:S06]  /*04a0*/  @P1 BRA `(.L_x_2) ;  /* 0xfffffffc005c1947 */ /* 0x000fec000383ffff */
.L_x_1:
[----:B------:R-:W-:Y:S05]  /*04b0*/  @!P0 BRA `(.L_x_0) ;  /* 0x0000000000d48947 */ /* 0x000fea0003800000 */
[----:B------:R-:W-:Y:S02]  /*04c0*/  ISETP.GE.U32.AND P0, PT, R25, 0x4, PT ;  /* 0x000000041900780c */ /* 0x000fe40003f06070 */
[----:B------:R-:W-:-:S04]  /*04d0*/  LOP3.LUT R12, R17, 0x3, RZ, 0xc0, !PT ;  /* 0x00000003110c7812 */ /* 0x000fc800078ec0ff */
[----:B------:R-:W-:-:S07]  /*04e0*/  ISETP.NE.AND P1, PT, R12, RZ, PT ;  /* 0x000000ff0c00720c */ /* 0x000fce0003f25270 */
[----:B------:R-:W-:Y:S06]  /*04f0*/  @!P0 BRA `(.L_x_3) ;  /* 0x0000000000588947 */ /* 0x000fec0003800000 */
[----:B------:R-:W0:Y:S01]  /*0500*/  LDC.64 R8, c[0x0][0x388] ;  /* 0x0000e200ff087b82 */ /* 0x000e220000000a00 */
[----:B------:R-:W-:Y:S01]  /*0510*/  IMAD R7, R19, R15, R0 ;  /* 0x0000000f13077224 */ /* 0x000fe200078e0200 */
[----:B------:R-:W-:-:S06]  /*0520*/  IADD3 R5, PT, PT, R18, R19, RZ ;  /* 0x0000001312057210 */ /* 0x000fcc0007ffe0ff */
[----:B------:R-:W1:Y:S01]  /*0530*/  LDC.64 R2, c[0x0][0x380] ;  /* 0x0000e000ff027b82 */ /* 0x000e620000000a00 */
[----:B0-----:R-:W-:-:S04]  /*0540*/  IMAD.WIDE R8, R7, 0x4, R8 ;  /* 0x0000000407087825 */ /* 0x001fc800078e0208 */
[----:B------:R-:W-:Y:S02]  /*0550*/  IMAD.WIDE R10, R15, 0x4, R8 ;  /* 0x000000040f0a7825 */ /* 0x000fe400078e0208 */
[----:B------:R-:W2:Y:S02]  /*0560*/  LDG.E R8, desc[UR6][R8.64] ;  /* 0x0000000608087981 */ /* 0x000ea4000c1e1900 */
[----:B-1----:R-:W-:-:S04]  /*0570*/  IMAD.WIDE R2, R5, 0x4, R2 ;  /* 0x0000000405027825 */ /* 0x002fc800078e0202 */
[C---:B------:R-:W-:Y:S01]  /*0580*/  IMAD.WIDE R4, R15.reuse, 0x4, R10 ;  /* 0x000000040f047825 */ /* 0x040fe200078e020a */
[----:B------:R-:W2:Y:S04]  /*0590*/  LDG.E R13, desc[UR6][R2.64] ;  /* 0x00000006020d7981 */ /* 0x000ea8000c1e1900 */
[----:B------:R-:W3:Y:S01]  /*05a0*/  LDG.E R10, desc[UR6][R10.64] ;  /* 0x000000060a0a7981 */ /* 0x000ee2000c1e1900 */
[----:B------:R-:W-:-:S03]  /*05b0*/  IMAD.WIDE R6, R15, 0x4, R4 ;  /* 0x000000040f067825 */ /* 0x000fc600078e0204 */
[----:B------:R-:W3:Y:S04]  /*05c0*/  LDG.E R16, desc[UR6][R2.64+0x4] ;  /* 0x0000040602107981 */ /* 0x000ee8000c1e1900 */
[----:B------:R-:W4:Y:S04]  /*05d0*/  LDG.E R21, desc[UR6][R4.64] ;  /* 0x0000000604157981 */ /* 0x000f28000c1e1900 */
[----:B------:R-:W4:Y:S04]  /*05e0*/  LDG.E R20, desc[UR6][R2.64+0x8] ;  /* 0x0000080602147981 */ /* 0x000f28000c1e1900 */
[----:B------:R-:W5:Y:S04]  /*05f0*/  LDG.E R22, desc[UR6][R2.64+0xc] ;  /* 0x00000c0602167981 */ /* 0x000f68000c1e1900 */
[----:B------:R-:W5:Y:S01]  /*0600*/  LDG.E R6, desc[UR6][R6.64] ;  /* 0x0000000606067981 */ /* 0x000f62000c1e1900 */
[----:B------:R-:W-:Y:S01]  /*0610*/  IADD3 R19, PT, PT, R19, 0x4, RZ ;  /* 0x0000000413137810 */ /* 0x000fe20007ffe0ff */
[----:B--2---:R-:W-:-:S04]  /*0620*/  FFMA R13, R13, R8, R26 ;  /* 0x000000080d0d7223 */ /* 0x004fc8000000001a */
[----:B---3--:R-:W-:-:S04]  /*0630*/  FFMA R13, R16, R10, R13 ;  /* 0x0000000a100d7223 */ /* 0x008fc8000000000d */
[----:B----4-:R-:W-:-:S04]  /*0640*/  FFMA R13, R20, R21, R13 ;  /* 0x00000015140d7223 */ /* 0x010fc8000000000d */
[----:B-----5:R-:W-:-:S07]  /*0650*/  FFMA R26, R22, R6, R13 ;  /* 0x00000006161a7223 */ /* 0x020fce000000000d */
.L_x_3:
[----:B------:R-:W-:Y:S05]  /*0660*/  @!P1 BRA `(.L_x_0) ;  /* 0x0000000000689947 */ /* 0x000fea0003800000 */
[----:B------:R-:W0:Y:S01]  /*0670*/  LDC.64 R8, c[0x0][0x388] ;  /* 0x0000e200ff087b82 */ /* 0x000e220000000a00 */
[----:B------:R-:W-:Y:S02]  /*0680*/  ISETP.NE.AND P0, PT, R12, 0x1, PT ;  /* 0x000000010c00780c */ /* 0x000fe40003f05270 */
[----:B------:R-:W-:-:S04]  /*0690*/  LOP3.LUT R17, R17, 0x1, RZ, 0xc0, !PT ;  /* 0x0000000111117812 */ /* 0x000fc800078ec0ff */
[----:B------:R-:W-:Y:S01]  /*06a0*/  ISETP.NE.U32.AND P1, PT, R17, 0x1, PT ;  /* 0x000000011100780c */ /* 0x000fe20003f25070 */
[----:B------:R-:W1:Y:S06]  /*06b0*/  LDC.64 R6, c[0x0][0x380] ;  /* 0x0000e000ff067b82 */ /* 0x000e6c0000000a00 */
[C---:B------:R-:W-:Y:S01]  /*06c0*/  @P0 IMAD R13, R19.reuse, R15, R0 ;  /* 0x0000000f130d0224 */ /* 0x040fe200078e0200 */
[----:B------:R-:W-:Y:S01]  /*06d0*/  @P0 IADD3 R11, PT, PT, R18, R19, RZ ;  /* 0x00000013120b0210 */ /* 0x000fe20007ffe0ff */
[----:B------:R-:W2:Y:S01]  /*06e0*/  LDC.64 R4, c[0x0][0x380] ;  /* 0x0000e000ff047b82 */ /* 0x000ea20000000a00 */
[----:B------:R-:W-:-:S07]  /*06f0*/  @P0 IADD3 R19, PT, PT, R19, 0x2, RZ ;  /* 0x0000000213130810 */ /* 0x000fce0007ffe0ff */
[----:B------:R-:W3:Y:S01]  /*0700*/  LDC.64 R2, c[0x0][0x388] ;  /* 0x0000e200ff027b82 */ /* 0x000ee20000000a00 */
[----:B0-----:R-:W-:Y:S01]  /*0710*/  @P0 IMAD.WIDE R8, R13, 0x4, R8 ;  /* 0x000000040d080825 */ /* 0x001fe200078e0208 */
[----:B------:R-:W-:-:S03]  /*0720*/  @!P1 IADD3 R13, PT, PT, R18, R19, RZ ;  /* 0x00000013120d9210 */ /* 0x000fc60007ffe0ff */
[----:B------:R-:W-:Y:S01]  /*0730*/  @!P1 IMAD R19, R19, R15, R0 ;  /* 0x0000000f13139224 */ /* 0x000fe200078e0200 */
[----:B------:R-:W4:Y:S01]  /*0740*/  @P0 LDG.E R12, desc[UR6][R8.64] ;  /* 0x00000006080c0981 */ /* 0x000f22000c1e1900 */
[----:B-1----:R-:W-:-:S04]  /*0750*/  @P0 IMAD.WIDE R6, R11, 0x4, R6 ;  /* 0x000000040b060825 */ /* 0x002fc800078e0206 */
[----:B------:R-:W-:Y:S01]  /*0760*/  @P0 IMAD.WIDE R10, R15, 0x4, R8 ;  /* 0x000000040f0a0825 */ /* 0x000fe200078e0208 */
[----:B------:R-:W4:Y:S03]  /*0770*/  @P0 LDG.E R17, desc[UR6][R6.64] ;  /* 0x0000000606110981 */ /* 0x000f26000c1e1900 */
[----:B--2---:R-:W-:Y:S01]  /*0780*/  @!P1 IMAD.WIDE R4, R13, 0x4, R4 ;  /* 0x000000040d049825 */ /* 0x004fe200078e0204 */
[----:B------:R-:W2:Y:S04]  /*0790*/  @P0 LDG.E R21, desc[UR6][R6.64+0x4] ;  /* 0x0000040606150981 */ /* 0x000ea8000c1e1900 */
[----:B------:R-:W2:Y:S01]  /*07a0*/  @P0 LDG.E R10, desc[UR6][R10.64] ;  /* 0x000000060a0a0981 */ /* 0x000ea2000c1e1900 */
[----:B---3--:R-:W-:-:S03]  /*07b0*/  @!P1 IMAD.WIDE R2, R19, 0x4, R2 ;  /* 0x0000000413029825 */ /* 0x008fc600078e0202 */
[----:B------:R-:W3:Y:S04]  /*07c0*/  @!P1 LDG.E R5, desc[UR6][R4.64] ;  /* 0x0000000604059981 */ /* 0x000ee8000c1e1900 */
[----:B------:R-:W3:Y:S01]  /*07d0*/  @!P1 LDG.E R2, desc[UR6][R2.64] ;  /* 0x0000000602029981 */ /* 0x000ee2000c1e1900 */
[----:B----4-:R-:W-:-:S04]  /*07e0*/  @P0 FFMA R12, R17, R12, R26 ;  /* 0x0000000c110c0223 */ /* 0x010fc8000000001a */
[----:B--2---:R-:W-:-:S04]  /*07f0*/  @P0 FFMA R26, R21, R10, R12 ;  /* 0x0000000a151a0223 */ /* 0x004fc8000000000c */
[----:B---3--:R-:W-:-:S07]  /*0800*/  @!P1 FFMA R26, R5, R2, R26 ;  /* 0x00000002051a9223 */ /* 0x008fce000000001a */
.L_x_0:
[----:B------:R-:W0:Y:S01]  /*0810*/  LDC.64 R2, c[0x0][0x390] ;  /* 0x0000e400ff027b82 */ /* 0x000e220000000a00 */
[----:B------:R-:W-:-:S04]  /*0820*/  IMAD R15, R14, R15, R0 ;  /* 0x0000000f0e0f7224 */ /* 0x000fc800078e0200 */
[----:B0-----:R-:W-:-:S05]  /*0830*/  IMAD.WIDE R2, R15, 0x4, R2 ;  /* 0x000000040f027825 */ /* 0x001fca00078e0202 */
[----:B------:R-:W-:Y:S01]  /*0840*/  STG.E desc[UR6][R2.64], R26 ;  /* 0x0000001a02007986 */ /* 0x000fe2000c101906 */
[----:B------:R-:W-:Y:S05]  /*0850*/  EXIT ;  /* 0x000000000000794d */ /* 0x000fea0003800000 */
.L_x_4:
[----:B------:R-:W-:-:S00]  /*0860*/  BRA `(.L_x_4) ;  /* 0xfffffffc00fc7947 */ /* 0x000fc0000383ffff */
[----:B------:R-:W-:-:S00]  /*0870*/  NOP ;  /* 0x0000000000007918 */ /* 0x000fc00000000000 */
        /* <DEDUP_REMOVED lines=8> */
.L_x_5:


//--------------------- .nv.shared.reserved.0     --------------------------
	.section	.nv.shared.reserved.0,"aw",@nobits
	.weak		__nv_reservedSMEM_offset_0_alias
	.size		__nv_reservedSMEM_offset_0_alias, 0, 64
	.other		__nv_reservedSMEM_offset_0_alias,@"STO_CUDA_RESERVED_SHARED STV_DEFAULT"
__nv_reservedSMEM_offset_0_alias:
	.zero		0
	.zero		64


//--------------------- .nv.constant0._Z7mat_mulPfS_S_iiii --------------------------
	.section	.nv.constant0._Z7mat_mulPfS_S_iiii,"a",@progbits
	.sectionflags	@""
	.align	4
.nv.constant0._Z7mat_mulPfS_S_iiii:
	.zero		936


//--------------------- SYMBOLS --------------------------

	.type		.nv.reservedSmem.offset0,@object
	.size		.nv.reservedSmem.offset0,0x4
